//
// Generated by NVIDIA NVVM Compiler
//
// Compiler Build ID: CL-36424714
// Cuda compilation tools, release 13.0, V13.0.88
// Based on NVVM 20.0.0
//

.version 9.0
.target sm_100
.address_size 64

	// .globl	_Z13matrixMUL_GPUPiS_S_

.visible .entry _Z13matrixMUL_GPUPiS_S_(
	.param .u64 .ptr .align 1 _Z13matrixMUL_GPUPiS_S__param_0,
	.param .u64 .ptr .align 1 _Z13matrixMUL_GPUPiS_S__param_1,
	.param .u64 .ptr .align 1 _Z13matrixMUL_GPUPiS_S__param_2
)
{
	.reg .pred 	%p<5>;
	.reg .b32 	%r<45>;
	.reg .b64 	%rd<18>;

	ld.param.u64 	%rd6, [_Z13matrixMUL_GPUPiS_S__param_0];
	ld.param.u64 	%rd7, [_Z13matrixMUL_GPUPiS_S__param_1];
	ld.param.u64 	%rd8, [_Z13matrixMUL_GPUPiS_S__param_2];
	mov.u32 	%r10, %ctaid.y;
	mov.u32 	%r11, %ntid.y;
	mov.u32 	%r12, %tid.y;
	mad.lo.s32 	%r1, %r10, %r11, %r12;
	mov.u32 	%r13, %ctaid.x;
	mov.u32 	%r14, %ntid.x;
	mov.u32 	%r15, %tid.x;
	mad.lo.s32 	%r42, %r13, %r14, %r15;
	setp.gt.u32 	%p1, %r1, 999;
	setp.gt.s32 	%p2, %r42, 999;
	or.pred  	%p3, %p1, %p2;
	@%p3 bra 	$L__BB0_3;
	cvta.to.global.u64 	%rd9, %rd8;
	mul.lo.s32 	%r17, %r1, 1000;
	add.s32 	%r18, %r17, %r42;
	mul.wide.s32 	%rd10, %r18, 4;
	add.s64 	%rd1, %rd9, %rd10;
	ld.global.u32 	%r43, [%rd1];
	mul.wide.u32 	%rd11, %r17, 4;
	cvta.to.global.u64 	%rd12, %rd6;
	add.s64 	%rd13, %rd11, %rd12;
	add.s64 	%rd17, %rd13, 16;
	cvta.to.global.u64 	%rd14, %rd7;
	add.s64 	%rd3, %rd14, 16000;
	mov.b32 	%r44, 0;
$L__BB0_2:
	mul.wide.s32 	%rd15, %r42, 4;
	add.s64 	%rd16, %rd3, %rd15;
	ld.global.u32 	%r19, [%rd17+-16];
	ld.global.u32 	%r20, [%rd16+-16000];
	mad.lo.s32 	%r21, %r20, %r19, %r43;
	st.global.u32 	[%rd1], %r21;
	ld.global.u32 	%r22, [%rd17+-12];
	ld.global.u32 	%r23, [%rd16+-12000];
	mad.lo.s32 	%r24, %r23, %r22, %r21;
	st.global.u32 	[%rd1], %r24;
	ld.global.u32 	%r25, [%rd17+-8];
	ld.global.u32 	%r26, [%rd16+-8000];
	mad.lo.s32 	%r27, %r26, %r25, %r24;
	st.global.u32 	[%rd1], %r27;
	ld.global.u32 	%r28, [%rd17+-4];
	ld.global.u32 	%r29, [%rd16+-4000];
	mad.lo.s32 	%r30, %r29, %r28, %r27;
	st.global.u32 	[%rd1], %r30;
	ld.global.u32 	%r31, [%rd17];
	ld.global.u32 	%r32, [%rd16];
	mad.lo.s32 	%r33, %r32, %r31, %r30;
	st.global.u32 	[%rd1], %r33;
	ld.global.u32 	%r34, [%rd17+4];
	ld.global.u32 	%r35, [%rd16+4000];
	mad.lo.s32 	%r36, %r35, %r34, %r33;
	st.global.u32 	[%rd1], %r36;
	ld.global.u32 	%r37, [%rd17+8];
	ld.global.u32 	%r38, [%rd16+8000];
	mad.lo.s32 	%r39, %r38, %r37, %r36;
	st.global.u32 	[%rd1], %r39;
	ld.global.u32 	%r40, [%rd17+12];
	ld.global.u32 	%r41, [%rd16+12000];
	mad.lo.s32 	%r43, %r41, %r40, %r39;
	st.global.u32 	[%rd1], %r43;
	add.s32 	%r44, %r44, 8;
	add.s64 	%rd17, %rd17, 32;
	add.s32 	%r42, %r42, 8000;
	setp.ne.s32 	%p4, %r44, 1000;
	@%p4 bra 	$L__BB0_2;
$L__BB0_3:
	ret;

}


// ===== COMPILED SASS (sm_100) =====

	.target	sm_100

	.elftype	@"ET_EXEC"


//--------------------- .note.nv.tkinfo           --------------------------
	.section	.note.nv.tkinfo,"",@"SHT_NOTE"
	.sectionflags	@"SHF_NOTE_NV_TKINFO"
	.tkinfo
        /*0018*/ 	.word	0x00000002
        /*0030*/ 	.string	""
        /*0030*/ 	.string	"ptxas"
        /*0030*/ 	.string	"Cuda compilation tools, release 13.0, V13.0.88"
        /*0030*/ 	.string	"Build cuda_13.0.r13.0/compiler.36424714_0"
        /*0030*/ 	.string	"-arch sm_100 -m 64 "



//--------------------- .note.nv.cuinfo           --------------------------
	.section	.note.nv.cuinfo,"",@"SHT_NOTE"
	.sectionflags	@"SHF_NOTE_NV_CUINFO"
        /*0018*/ 	.short	0x0002
        /*001a*/ 	.short	0x0064
        /*001c*/ 	.short	0x0082
	.zero		2


//--------------------- .nv.info                  --------------------------
	.section	.nv.info,"",@"SHT_CUDA_INFO"
	.align	4


	//----- nvinfo : EIATTR_REGCOUNT
	.align		4
        /*0000*/ 	.byte	0x04, 0x2f
        /*0002*/ 	.short	(.L_1 - .L_0)
	.align		4
.L_0:
        /*0004*/ 	.word	index@(_Z13matrixMUL_GPUPiS_S_)
        /*0008*/ 	.word	0x00000016


	//----- nvinfo : EIATTR_FRAME_SIZE
	.align		4
.L_1:
        /*000c*/ 	.byte	0x04, 0x11
        /*000e*/ 	.short	(.L_3 - .L_2)
	.align		4
.L_2:
        /*0010*/ 	.word	index@(_Z13matrixMUL_GPUPiS_S_)
        /*0014*/ 	.word	0x00000000


	//----- nvinfo : EIATTR_MIN_STACK_SIZE
	.align		4
.L_3:
        /*0018*/ 	.byte	0x04, 0x12
        /*001a*/ 	.short	(.L_5 - .L_4)
	.align		4
.L_4:
        /*001c*/ 	.word	index@(_Z13matrixMUL_GPUPiS_S_)
        /*0020*/ 	.word	0x00000000
.L_5:


//--------------------- .nv.compat                --------------------------
	.section	.nv.compat,"",@"SHT_CUDA_COMPAT_INFO"
	.align	4
        /*0000*/ 	.byte	0x02, 0x09, 0x00, 0x00, 0x02, 0x02, 0x01, 0x00, 0x02, 0x05, 0x05, 0x00, 0x03, 0x07, 0x01, 0x01
        /*0010*/ 	.byte	0x02, 0x03, 0x00, 0x00, 0x02, 0x06, 0x01, 0x00, 0x04, 0x0b, 0x08, 0x00, 0x09, 0x00, 0x00, 0x00
        /*0020*/ 	.byte	0x00, 0x00, 0x00, 0x00


//--------------------- .nv.info._Z13matrixMUL_GPUPiS_S_ --------------------------
	.section	.nv.info._Z13matrixMUL_GPUPiS_S_,"",@"SHT_CUDA_INFO"
	.sectionflags	@""
	.align	4


	//----- nvinfo : EIATTR_CUDA_API_VERSION
	.align		4
        /*0000*/ 	.byte	0x04, 0x37
        /*0002*/ 	.short	(.L_7 - .L_6)
.L_6:
        /*0004*/ 	.word	0x00000082


	//----- nvinfo : EIATTR_KPARAM_INFO
	.align		4
.L_7:
        /*0008*/ 	.byte	0x04, 0x17
        /*000a*/ 	.short	(.L_9 - .L_8)
.L_8:
        /*000c*/ 	.word	0x00000000
        /*0010*/ 	.short	0x0002
        /*0012*/ 	.short	0x0010
        /*0014*/ 	.byte	0x00, 0xf5, 0x21, 0x00


	//----- nvinfo : EIATTR_KPARAM_INFO
	.align		4
.L_9:
        /*0018*/ 	.byte	0x04, 0x17
        /*001a*/ 	.short	(.L_11 - .L_10)
.L_10:
        /*001c*/ 	.word	0x00000000
        /*0020*/ 	.short	0x0001
        /*0022*/ 	.short	0x0008
        /*0024*/ 	.byte	0x00, 0xf5, 0x21, 0x00


	//----- nvinfo : EIATTR_KPARAM_INFO
	.align		4
.L_11:
        /*0028*/ 	.byte	0x04, 0x17
        /*002a*/ 	.short	(.L_13 - .L_12)
.L_12:
        /*002c*/ 	.word	0x00000000
        /*0030*/ 	.short	0x0000
        /*0032*/ 	.short	0x0000
        /*0034*/ 	.byte	0x00, 0xf5, 0x21, 0x00


	//----- nvinfo : EIATTR_SPARSE_MMA_MASK
	.align		4
.L_13:
        /*0038*/ 	.byte	0x03, 0x50
        /*003a*/ 	.short	0x0000


	//----- nvinfo : EIATTR_MAXREG_COUNT
	.align		4
        /*003c*/ 	.byte	0x03, 0x1b
        /*003e*/ 	.short	0x00ff


	//----- nvinfo : EIATTR_MERCURY_ISA_VERSION
	.align		4
        /*0040*/ 	.byte	0x03, 0x5f
        /*0042*/ 	.short	0x0101


	//----- nvinfo : EIATTR_VRC_CTA_INIT_COUNT
	.align		4
        /*0044*/ 	.byte	0x02, 0x4a
	.zero		1
	.zero		1


	//----- nvinfo : EIATTR_EXIT_INSTR_OFFSETS
	.align		4
        /*0048*/ 	.byte	0x04, 0x1c
        /*004a*/ 	.short	(.L_15 - .L_14)


	//   ....[0]....
.L_14:
        /*004c*/ 	.word	0x000000b0


	//   ....[1]....
        /*0050*/ 	.word	0x00000cd0


	//----- nvinfo : EIATTR_CBANK_PARAM_SIZE
	.align		4
.L_15:
        /*0054*/ 	.byte	0x03, 0x19
        /*0056*/ 	.short	0x0018


	//----- nvinfo : EIATTR_PARAM_CBANK
	.align		4
        /*0058*/ 	.byte	0x04, 0x0a
        /*005a*/ 	.short	(.L_17 - .L_16)
	.align		4
.L_16:
        /*005c*/ 	.word	index@(.nv.constant0._Z13matrixMUL_GPUPiS_S_)
        /*0060*/ 	.short	0x0380
        /*0062*/ 	.short	0x0018


	//----- nvinfo : EIATTR_SW_WAR
	.align		4
.L_17:
        /*0064*/ 	.byte	0x04, 0x36
        /*0066*/ 	.short	(.L_19 - .L_18)
.L_18:
        /*0068*/ 	.word	0x00000008
.L_19:


//--------------------- .nv.callgraph             --------------------------
	.section	.nv.callgraph,"",@"SHT_CUDA_CALLGRAPH"
	.align	4
	.sectionentsize	8
	.align		4
        /*0000*/ 	.word	0x00000000
	.align		4
        /*0004*/ 	.word	0xffffffff
	.align		4
        /*0008*/ 	.word	0x00000000
	.align		4
        /*000c*/ 	.word	0xfffffffe
	.align		4
        /*0010*/ 	.word	0x00000000
	.align		4
        /*0014*/ 	.word	0xfffffffd
	.align		4
        /*0018*/ 	.word	0x00000000
	.align		4
        /*001c*/ 	.word	0xfffffffc


//--------------------- .text._Z13matrixMUL_GPUPiS_S_ --------------------------
	.section	.text._Z13matrixMUL_GPUPiS_S_,"ax",@progbits
	.align	128
        .global         _Z13matrixMUL_GPUPiS_S_
        .type           _Z13matrixMUL_GPUPiS_S_,@function
        .size           _Z13matrixMUL_GPUPiS_S_,(.L_x_2 - _Z13matrixMUL_GPUPiS_S_)
        .other          _Z13matrixMUL_GPUPiS_S_,@"STO_CUDA_ENTRY STV_DEFAULT"
_Z13matrixMUL_GPUPiS_S_:
.text._Z13matrixMUL_GPUPiS_S_:
[----:B------:R-:W-:Y:S01]  /*0000*/  LDC R1, c[0x0][0x37c] ;  /* 0x0000df00ff017b82 */ /* 0x000fe20000000800 */
[----:B------:R-:W0:Y:S07]  /*0010*/  S2R R5, SR_TID.X ;  /* 0x0000000000057919 */ /* 0x000e2e0000002100 */
[----:B------:R-:W1:Y:S01]  /*0020*/  LDC R0, c[0x0][0x364] ;  /* 0x0000d900ff007b82 */ /* 0x000e620000000800 */
[----:B------:R-:W1:Y:S07]  /*0030*/  S2R R3, SR_TID.Y ;  /* 0x0000000000037919 */ /* 0x000e6e0000002200 */
[----:B------:R-:W0:Y:S08]  /*0040*/  S2UR UR5, SR_CTAID.X ;  /* 0x00000000000579c3 */ /* 0x000e300000002500 */
[----:B------:R-:W0:Y:S08]  /*0050*/  LDC R4, c[0x0][0x360] ;  /* 0x0000d800ff047b82 */ /* 0x000e300000000800 */
[----:B------:R-:W1:Y:S01]  /*0060*/  S2UR UR4, SR_CTAID.Y ;  /* 0x00000000000479c3 */ /* 0x000e620000002600 */
[----:B0-----:R-:W-:-:S05]  /*0070*/  IMAD R4, R4, UR5, R5 ;  /* 0x0000000504047c24 */ /* 0x001fca000f8e0205 */
[----:B------:R-:W-:Y:S01]  /*0080*/  ISETP.GT.AND P0, PT, R4, 0x3e7, PT ;  /* 0x000003e70400780c */ /* 0x000fe20003f04270 */
[----:B-1----:R-:W-:-:S05]  /*0090*/  IMAD R0, R0, UR4, R3 ;  /* 0x0000000400007c24 */ /* 0x002fca000f8e0203 */
[----:B------:R-:W-:-:S13]  /*00a0*/  ISETP.GT.U32.OR P0, PT, R0, 0x3e7, P0 ;  /* 0x000003e70000780c */ /* 0x000fda0000704470 */
[----:B------:R-:W-:Y:S05]  /*00b0*/  @P0 EXIT ;  /* 0x000000000000094d */ /* 0x000fea0003800000 */
[----:B------:R-:W0:Y:S01]  /*00c0*/  LDC.64 R2, c[0x0][0x390] ;  /* 0x0000e400ff027b82 */ /* 0x000e220000000a00 */
[----:B------:R-:W1:Y:S01]  /*00d0*/  LDCU.64 UR6, c[0x0][0x358] ;  /* 0x00006b00ff0677ac */ /* 0x000e620008000a00 */
[----:B------:R-:W-:Y:S01]  /*00e0*/  IMAD R7, R0, 0x3e8, RZ ;  /* 0x000003e800077824 */ /* 0x000fe200078e02ff */
[----:B------:R-:W-:Y:S01]  /*00f0*/  MOV R0, R4 ;  /* 0x0000000400007202 */ /* 0x000fe20000000f00 */
[----:B------:R-:W2:Y:S03]  /*0100*/  LDCU.64 UR4, c[0x0][0x388] ;  /* 0x00007100ff0477ac */ /* 0x000ea60008000a00 */
[----:B------:R-:W-:-:S05]  /*0110*/  IADD3 R5, PT, PT, R0, R7, RZ ;  /* 0x0000000700057210 */ /* 0x000fca0007ffe0ff */
[----:B0-----:R-:W-:Y:S02]  /*0120*/  IMAD.WIDE R2, R5, 0x4, R2 ;  /* 0x0000000405027825 */ /* 0x001fe400078e0202 */
[----:B------:R-:W0:Y:S03]  /*0130*/  LDC.64 R4, c[0x0][0x380] ;  /* 0x0000e000ff047b82 */ /* 0x000e260000000a00 */
[----:B-1----:R1:W5:Y:S01]  /*0140*/  LDG.E R11, desc[UR6][R2.64] ;  /* 0x00000006020b7981 */ /* 0x002362000c1e1900 */
[----:B--2---:R-:W-:-:S04]  /*0150*/  UIADD3 UR4, UP0, UPT, UR4, 0x3e80, URZ ;  /* 0x00003e8004047890 */ /* 0x004fc8000ff1e0ff */
[----:B------:R-:W-:Y:S01]  /*0160*/  UIADD3.X UR5, UPT, UPT, URZ, UR5, URZ, UP0, !UPT ;  /* 0x00000005ff057290 */ /* 0x000fe200087fe4ff */
[----:B0-----:R-:W-:-:S03]  /*0170*/  IMAD.WIDE.U32 R4, R7, 0x4, R4 ;  /* 0x0000000407047825 */ /* 0x001fc600078e0004 */
[----:B------:R-:W-:Y:S02]  /*0180*/  IADD3 R10, P0, PT, R4, 0x10, RZ ;  /* 0x00000010040a7810 */ /* 0x000fe40007f1e0ff */
[----:B------:R-:W-:Y:S01]  /*0190*/  MOV R4, UR4 ;  /* 0x0000000400047c02 */ /* 0x000fe20008000f00 */
[----:B------:R-:W-:Y:S01]  /*01a0*/  UMOV UR4, URZ ;  /* 0x000000ff00047c82 */ /* 0x000fe20008000000 */
[----:B------:R-:W-:Y:S02]  /*01b0*/  IADD3.X R7, PT, PT, RZ, R5, RZ, P0, !PT ;  /* 0x00000005ff077210 */ /* 0x000fe400007fe4ff */
[----:B-1----:R-:W-:-:S07]  /*01c0*/  MOV R5, UR5 ;  /* 0x0000000500057c02 */ /* 0x002fce0008000f00 */
.L_x_0:
[----:B------:R-:W-:Y:S01]  /*01d0*/  IMAD.WIDE R8, R0, 0x4, R4 ;  /* 0x0000000400087825 */ /* 0x000fe200078e0204 */
[----:B------:R-:W-:-:S04]  /*01e0*/  MOV R6, R10 ;  /* 0x0000000a00067202 */ /* 0x000fc80000000f00 */
[----:B------:R-:W2:Y:S04]  /*01f0*/  LDG.E R12, desc[UR6][R8.64+-0x3e80] ;  /* 0xffc18006080c7981 */ /* 0x000ea8000c1e1900 */
[----:B------:R-:W2:Y:S02]  /*0200*/  LDG.E R10, desc[UR6][R6.64+-0x10] ;  /* 0xfffff006060a7981 */ /* 0x000ea4000c1e1900 */
[----:B-12--5:R-:W-:-:S05]  /*0210*/  IMAD R11, R10, R12, R11 ;  /* 0x0000000c0a0b7224 */ /* 0x026fca00078e020b */
[----:B------:R0:W-:Y:S04]  /*0220*/  STG.E desc[UR6][R2.64], R11 ;  /* 0x0000000b02007986 */ /* 0x0001e8000c101906 */
[----:B------:R-:W2:Y:S04]  /*0230*/  LDG.E R10, desc[UR6][R6.64+-0xc] ;  /* 0xfffff406060a7981 */ /* 0x000ea8000c1e1900 */
[----:B------:R-:W2:Y:S02]  /*0240*/  LDG.E R12, desc[UR6][R8.64+-0x2ee0] ;  /* 0xffd12006080c7981 */ /* 0x000ea4000c1e1900 */
[----:B--2---:R-:W-:-:S05]  /*0250*/  IMAD R13, R10, R12, R11 ;  /* 0x0000000c0a0d7224 */ /* 0x004fca00078e020b */
[----:B------:R1:W-:Y:S04]  /*0260*/  STG.E desc[UR6][R2.64], R13 ;  /* 0x0000000d02007986 */ /* 0x0003e8000c101906 */
[----:B------:R-:W2:Y:S04]  /*0270*/  LDG.E R10, desc[UR6][R6.64+-0x8] ;  /* 0xfffff806060a7981 */ /* 0x000ea8000c1e1900 */
[----:B------:R-:W2:Y:S02]  /*0280*/  LDG.E R12, desc[UR6][R8.64+-0x1f40] ;  /* 0xffe0c006080c7981 */ /* 0x000ea4000c1e1900 */
[----:B--2---:R-:W-:-:S05]  /*0290*/  IMAD R15, R10, R12, R13 ;  /* 0x0000000c0a0f7224 */ /* 0x004fca00078e020d */
[----:B------:R2:W-:Y:S04]  /*02a0*/  STG.E desc[UR6][R2.64], R15 ;  /* 0x0000000f02007986 */ /* 0x0005e8000c101906 */
[----:B------:R-:W0:Y:S04]  /*02b0*/  LDG.E R10, desc[UR6][R6.64+-0x4] ;  /* 0xfffffc06060a7981 */ /* 0x000e28000c1e1900 */
[----:B------:R-:W0:Y:S02]  /*02c0*/  LDG.E R12, desc[UR6][R8.64+-0xfa0] ;  /* 0xfff06006080c7981 */ /* 0x000e24000c1e1900 */
[----:B0-----:R-:W-:-:S05]  /*02d0*/  IMAD R11, R10, R12, R15 ;  /* 0x0000000c0a0b7224 */ /* 0x001fca00078e020f */
[----:B------:R0:W-:Y:S04]  /*02e0*/  STG.E desc[UR6][R2.64], R11 ;  /* 0x0000000b02007986 */ /* 0x0001e8000c101906 */
[----:B------:R-:W1:Y:S04]  /*02f0*/  LDG.E R10, desc[UR6][R6.64] ;  /* 0x00000006060a7981 */ /* 0x000e68000c1e1900 */
[----:B------:R-:W1:Y:S02]  /*0300*/  LDG.E R12, desc[UR6][R8.64] ;  /* 0x00000006080c7981 */ /* 0x000e64000c1e1900 */
[----:B-1----:R-:W-:-:S05]  /*0310*/  IMAD R13, R10, R12, R11 ;  /* 0x0000000c0a0d7224 */ /* 0x002fca00078e020b */
[----:B------:R1:W-:Y:S04]  /*0320*/  STG.E desc[UR6][R2.64], R13 ;  /* 0x0000000d02007986 */ /* 0x0003e8000c101906 */
[----:B------:R-:W2:Y:S04]  /*0330*/  LDG.E R10, desc[UR6][R6.64+0x4] ;  /* 0x00000406060a7981 */ /* 0x000ea8000c1e1900 */
[----:B------:R-:W2:Y:S02]  /*0340*/  LDG.E R12, desc[UR6][R8.64+0xfa0] ;  /* 0x000fa006080c7981 */ /* 0x000ea4000c1e1900 */
[----:B--2---:R-:W-:-:S05]  /*0350*/  IMAD R15, R10, R12, R13 ;  /* 0x0000000c0a0f7224 */ /* 0x004fca00078e020d */
[----:B------:R2:W-:Y:S04]  /*0360*/  STG.E desc[UR6][R2.64], R15 ;  /* 0x0000000f02007986 */ /* 0x0005e8000c101906 */
[----:B------:R-:W3:Y:S04]  /*0370*/  LDG.E R10, desc[UR6][R6.64+0x8] ;  /* 0x00000806060a7981 */ /* 0x000ee8000c1e1900 */
[----:B------:R-:W3:Y:S02]  /*0380*/  LDG.E R12, desc[UR6][R8.64+0x1f40] ;  /* 0x001f4006080c7981 */ /* 0x000ee4000c1e1900 */
[----:B---3--:R-:W-:-:S05]  /*0390*/  IMAD R17, R10, R12, R15 ;  /* 0x0000000c0a117224 */ /* 0x008fca00078e020f */
[----:B------:R-:W-:Y:S04]  /*03a0*/  STG.E desc[UR6][R2.64], R17 ;  /* 0x0000001102007986 */ /* 0x000fe8000c101906 */
[----:B0-----:R-:W1:Y:S04]  /*03b0*/  LDG.E R11, desc[UR6][R8.64+0x2ee0] ;  /* 0x002ee006080b7981 */ /* 0x001e68000c1e1900 */
[----:B------:R-:W1:Y:S01]  /*03c0*/  LDG.E R10, desc[UR6][R6.64+0xc] ;  /* 0x00000c06060a7981 */ /* 0x000e62000c1e1900 */
[----:B------:R-:W-:Y:S01]  /*03d0*/  IADD3 R19, PT, PT, R0, 0x1f40, RZ ;  /* 0x00001f4000137810 */ /* 0x000fe20007ffe0ff */
[----:B-1----:R-:W-:-:S04]  /*03e0*/  IMAD R13, R10, R11, R17 ;  /* 0x0000000b0a0d7224 */ /* 0x002fc800078e0211 */
[----:B------:R-:W-:Y:S01]  /*03f0*/  IMAD.WIDE R10, R19, 0x4, R4 ;  /* 0x00000004130a7825 */ /* 0x000fe200078e0204 */
        /* <DEDUP_REMOVED lines=29> */
[----:B------:R-:W3:Y:S04]  /*05d0*/  LDG.E R12, desc[UR6][R10.64+0x2ee0] ;  /* 0x002ee0060a0c7981 */ /* 0x000ee8000c1e1900 */
[----:B------:R-:W3:Y:S01]  /*05e0*/  LDG.E R8, desc[UR6][R6.64+0x2c] ;  /* 0x00002c0606087981 */ /* 0x000ee2000c1e1900 */
[----:B--2---:R-:W-:Y:S01]  /*05f0*/  IADD3 R9, PT, PT, R0, 0x3e80, RZ ;  /* 0x00003e8000097810 */ /* 0x004fe20007ffe0ff */
[----:B---3--:R-:W-:-:S04]  /*0600*/  IMAD R17, R8, R12, R15 ;  /* 0x0000000c08117224 */ /* 0x008fc800078e020f */
[----:B------:R-:W-:Y:S01]  /*0610*/  IMAD.WIDE R8, R9, 0x4, R4 ;  /* 0x0000000409087825 */ /* 0x000fe200078e0204 */
[----:B------:R-:W-:Y:S04]  /*0620*/  STG.E desc[UR6][R2.64], R17 ;  /* 0x0000001102007986 */ /* 0x000fe8000c101906 */
[----:B------:R-:W2:Y:S04]  /*0630*/  LDG.E R12, desc[UR6][R6.64+0x30] ;  /* 0x00003006060c7981 */ /* 0x000ea8000c1e1900 */
[----:B0-----:R-:W2:Y:S02]  /*0640*/  LDG.E R13, desc[UR6][R8.64+-0x3e80] ;  /* 0xffc18006080d7981 */ /* 0x001ea4000c1e1900 */
[----:B--2---:R-:W-:-:S05]  /*0650*/  IMAD R13, R12, R13, R17 ;  /* 0x0000000d0c0d7224 */ /* 0x004fca00078e0211 */
[----:B------:R0:W-:Y:S04]  /*0660*/  STG.E desc[UR6][R2.64], R13 ;  /* 0x0000000d02007986 */ /* 0x0001e8000c101906 */
[----:B------:R-:W2:Y:S04]  /*0670*/  LDG.E R12, desc[UR6][R6.64+0x34] ;  /* 0x00003406060c7981 */ /* 0x000ea8000c1e1900 */
[----:B------:R-:W2:Y:S02]  /*0680*/  LDG.E R10, desc[UR6][R8.64+-0x2ee0] ;  /* 0xffd12006080a7981 */ /* 0x000ea4000c1e1900 */
[----:B--2---:R-:W-:-:S05]  /*0690*/  IMAD R11, R12, R10, R13 ;  /* 0x0000000a0c0b7224 */ /* 0x004fca00078e020d */
[----:B------:R2:W-:Y:S04]  /*06a0*/  STG.E desc[UR6][R2.64], R11 ;  /* 0x0000000b02007986 */ /* 0x0005e8000c101906 */
[----:B------:R-:W1:Y:S04]  /*06b0*/  LDG.E R10, desc[UR6][R6.64+0x38] ;  /* 0x00003806060a7981 */ /* 0x000e68000c1e1900 */
[----:B------:R-:W1:Y:S02]  /*06c0*/  LDG.E R12, desc[UR6][R8.64+-0x1f40] ;  /* 0xffe0c006080c7981 */ /* 0x000e64000c1e1900 */
[----:B-1----:R-:W-:-:S05]  /*06d0*/  IMAD R15, R10, R12, R11 ;  /* 0x0000000c0a0f7224 */ /* 0x002fca00078e020b */
[----:B------:R1:W-:Y:S04]  /*06e0*/  STG.E desc[UR6][R2.64], R15 ;  /* 0x0000000f02007986 */ /* 0x0003e8000c101906 */
[----:B------:R-:W0:Y:S04]  /*06f0*/  LDG.E R10, desc[UR6][R6.64+0x3c] ;  /* 0x00003c06060a7981 */ /* 0x000e28000c1e1900 */
[----:B------:R-:W0:Y:S02]  /*0700*/  LDG.E R12, desc[UR6][R8.64+-0xfa0] ;  /* 0xfff06006080c7981 */ /* 0x000e24000c1e1900 */
[----:B0-----:R-:W-:-:S05]  /*0710*/  IMAD R13, R10, R12, R15 ;  /* 0x0000000c0a0d7224 */ /* 0x001fca00078e020f */
        /* <DEDUP_REMOVED lines=13> */
[----:B------:R-:W3:Y:S04]  /*07f0*/  LDG.E R12, desc[UR6][R8.64+0x2ee0] ;  /* 0x002ee006080c7981 */ /* 0x000ee8000c1e1900 */
[----:B------:R-:W3:Y:S01]  /*0800*/  LDG.E R10, desc[UR6][R6.64+0x4c] ;  /* 0x00004c06060a7981 */ /* 0x000ee2000c1e1900 */
[----:B--2---:R-:W-:Y:S01]  /*0810*/  IADD3 R11, PT, PT, R0, 0x5dc0, RZ ;  /* 0x00005dc0000b7810 */ /* 0x004fe20007ffe0ff */
[----:B---3--:R-:W-:-:S04]  /*0820*/  IMAD R17, R10, R12, R13 ;  /* 0x0000000c0a117224 */ /* 0x008fc800078e020d */
[----:B------:R-:W-:Y:S01]  /*0830*/  IMAD.WIDE R10, R11, 0x4, R4 ;  /* 0x000000040b0a7825 */ /* 0x000fe200078e0204 */
[----:B------:R-:W-:Y:S04]  /*0840*/  STG.E desc[UR6][R2.64], R17 ;  /* 0x0000001102007986 */ /* 0x000fe8000c101906 */
        /* <DEDUP_REMOVED lines=63> */
[----:B------:R-:W2:Y:S01]  /*0c40*/  LDG.E R10, desc[UR6][R6.64+0x8c] ;  /* 0x00008c06060a7981 */ /* 0x000ea2000c1e1900 */
[----:B------:R-:W-:-:S04]  /*0c50*/  UIADD3 UR4, UPT, UPT, UR4, 0x28, URZ ;  /* 0x0000002804047890 */ /* 0x000fc8000fffe0ff */
[----:B------:R-:W-:Y:S01]  /*0c60*/  UISETP.NE.AND UP0, UPT, UR4, 0x3e8, UPT ;  /* 0x000003e80400788c */ /* 0x000fe2000bf05270 */
[----:B------:R-:W-:Y:S01]  /*0c70*/  IADD3 R0, PT, PT, R0, 0x9c40, RZ ;  /* 0x00009c4000007810 */ /* 0x000fe20007ffe0ff */
[----:B--2---:R-:W-:-:S05]  /*0c80*/  IMAD R11, R10, R12, R13 ;  /* 0x0000000c0a0b7224 */ /* 0x004fca00078e020d */
[----:B------:R1:W-:Y:S01]  /*0c90*/  STG.E desc[UR6][R2.64], R11 ;  /* 0x0000000b02007986 */ /* 0x0003e2000c101906 */
[----:B------:R-:W-:-:S04]  /*0ca0*/  IADD3 R10, P0, PT, R6, 0xa0, RZ ;  /* 0x000000a0060a7810 */ /* 0x000fc80007f1e0ff */
[----:B------:R-:W-:Y:S01]  /*0cb0*/  IADD3.X R7, PT, PT, RZ, R7, RZ, P0, !PT ;  /* 0x00000007ff077210 */ /* 0x000fe200007fe4ff */
[----:B------:R-:W-:Y:S08]  /*0cc0*/  BRA.U UP0, `(.L_x_0) ;  /* 0xfffffff500407547 */ /* 0x000ff0000b83ffff */
[----:B------:R-:W-:Y:S05]  /*0cd0*/  EXIT ;  /* 0x000000000000794d */ /* 0x000fea0003800000 */
.L_x_1:
[----:B------:R-:W-:-:S00]  /*0ce0*/  BRA `(.L_x_1) ;  /* 0xfffffffc00fc7947 */ /* 0x000fc0000383ffff */
[----:B------:R-:W-:-:S00]  /*0cf0*/  NOP ;  /* 0x0000000000007918 */ /* 0x000fc00000000000 */
        /* <DEDUP_REMOVED lines=8> */
.L_x_2:


//--------------------- .nv.shared.reserved.0     --------------------------
	.section	.nv.shared.reserved.0,"aw",@nobits
	.weak		__nv_reservedSMEM_offset_0_alias
	.size		__nv_reservedSMEM_offset_0_alias, 0, 64
	.other		__nv_reservedSMEM_offset_0_alias,@"STO_CUDA_RESERVED_SHARED STV_DEFAULT"
__nv_reservedSMEM_offset_0_alias:
	.zero		0
	.zero		64


//--------------------- .nv.constant0._Z13matrixMUL_GPUPiS_S_ --------------------------
	.section	.nv.constant0._Z13matrixMUL_GPUPiS_S_,"a",@progbits
	.sectionflags	@""
	.align	4
.nv.constant0._Z13matrixMUL_GPUPiS_S_:
	.zero		920


//--------------------- SYMBOLS --------------------------

	.type		.nv.reservedSmem.offset0,@object
	.size		.nv.reservedSmem.offset0,0x4
